//
// Generated by NVIDIA NVVM Compiler
//
// Compiler Build ID: CL-36424714
// Cuda compilation tools, release 13.0, V13.0.88
// Based on NVVM 20.0.0
//

.version 9.0
.target sm_100
.address_size 64

	// .globl	_Z3addPiS_

.visible .entry _Z3addPiS_(
	.param .u64 .ptr .align 1 _Z3addPiS__param_0,
	.param .u64 .ptr .align 1 _Z3addPiS__param_1
)
{
	.reg .b32 	%r<8>;
	.reg .b64 	%rd<8>;

	ld.param.u64 	%rd1, [_Z3addPiS__param_0];
	ld.param.u64 	%rd2, [_Z3addPiS__param_1];
	cvta.to.global.u64 	%rd3, %rd2;
	cvta.to.global.u64 	%rd4, %rd1;
	mov.u32 	%r1, %tid.x;
	mov.u32 	%r2, %ntid.x;
	mov.u32 	%r3, %ctaid.x;
	mad.lo.s32 	%r4, %r2, %r3, %r1;
	mul.wide.s32 	%rd5, %r4, 4;
	add.s64 	%rd6, %rd4, %rd5;
	ld.global.u32 	%r5, [%rd6];
	add.s64 	%rd7, %rd3, %rd5;
	ld.global.u32 	%r6, [%rd7];
	add.s32 	%r7, %r6, %r5;
	st.global.u32 	[%rd6], %r7;
	ret;

}


// ===== COMPILED SASS (sm_100) =====

	.target	sm_100

	.elftype	@"ET_EXEC"


//--------------------- .note.nv.tkinfo           --------------------------
	.section	.note.nv.tkinfo,"",@"SHT_NOTE"
	.sectionflags	@"SHF_NOTE_NV_TKINFO"
	.tkinfo
        /*0018*/ 	.word	0x00000002
        /*0030*/ 	.string	""
        /*0030*/ 	.string	"ptxas"
        /*0030*/ 	.string	"Cuda compilation tools, release 13.0, V13.0.88"
        /*0030*/ 	.string	"Build cuda_13.0.r13.0/compiler.36424714_0"
        /*0030*/ 	.string	"-arch sm_100 -m 64 "



//--------------------- .note.nv.cuinfo           --------------------------
	.section	.note.nv.cuinfo,"",@"SHT_NOTE"
	.sectionflags	@"SHF_NOTE_NV_CUINFO"
        /*0018*/ 	.short	0x0002
        /*001a*/ 	.short	0x0064
        /*001c*/ 	.short	0x0082
	.zero		2


//--------------------- .nv.info                  --------------------------
	.section	.nv.info,"",@"SHT_CUDA_INFO"
	.align	4


	//----- nvinfo : EIATTR_REGCOUNT
	.align		4
        /*0000*/ 	.byte	0x04, 0x2f
        /*0002*/ 	.short	(.L_1 - .L_0)
	.align		4
.L_0:
        /*0004*/ 	.word	index@(_Z3addPiS_)
        /*0008*/ 	.word	0x0000000a


	//----- nvinfo : EIATTR_FRAME_SIZE
	.align		4
.L_1:
        /*000c*/ 	.byte	0x04, 0x11
        /*000e*/ 	.short	(.L_3 - .L_2)
	.align		4
.L_2:
        /*0010*/ 	.word	index@(_Z3addPiS_)
        /*0014*/ 	.word	0x00000000


	//----- nvinfo : EIATTR_MIN_STACK_SIZE
	.align		4
.L_3:
        /*0018*/ 	.byte	0x04, 0x12
        /*001a*/ 	.short	(.L_5 - .L_4)
	.align		4
.L_4:
        /*001c*/ 	.word	index@(_Z3addPiS_)
        /*0020*/ 	.word	0x00000000
.L_5:


//--------------------- .nv.compat                --------------------------
	.section	.nv.compat,"",@"SHT_CUDA_COMPAT_INFO"
	.align	4
        /*0000*/ 	.byte	0x02, 0x09, 0x00, 0x00, 0x02, 0x02, 0x01, 0x00, 0x02, 0x05, 0x05, 0x00, 0x03, 0x07, 0x01, 0x01
        /*0010*/ 	.byte	0x02, 0x03, 0x00, 0x00, 0x02, 0x06, 0x01, 0x00, 0x04, 0x0b, 0x08, 0x00, 0x09, 0x00, 0x00, 0x00
        /*0020*/ 	.byte	0x00, 0x00, 0x00, 0x00


//--------------------- .nv.info._Z3addPiS_       --------------------------
	.section	.nv.info._Z3addPiS_,"",@"SHT_CUDA_INFO"
	.sectionflags	@""
	.align	4


	//----- nvinfo : EIATTR_CUDA_API_VERSION
	.align		4
        /*0000*/ 	.byte	0x04, 0x37
        /*0002*/ 	.short	(.L_7 - .L_6)
.L_6:
        /*0004*/ 	.word	0x00000082


	//----- nvinfo : EIATTR_KPARAM_INFO
	.align		4
.L_7:
        /*0008*/ 	.byte	0x04, 0x17
        /*000a*/ 	.short	(.L_9 - .L_8)
.L_8:
        /*000c*/ 	.word	0x00000000
        /*0010*/ 	.short	0x0001
        /*0012*/ 	.short	0x0008
        /*0014*/ 	.byte	0x00, 0xf5, 0x21, 0x00


	//----- nvinfo : EIATTR_KPARAM_INFO
	.align		4
.L_9:
        /*0018*/ 	.byte	0x04, 0x17
        /*001a*/ 	.short	(.L_11 - .L_10)
.L_10:
        /*001c*/ 	.word	0x00000000
        /*0020*/ 	.short	0x0000
        /*0022*/ 	.short	0x0000
        /*0024*/ 	.byte	0x00, 0xf5, 0x21, 0x00


	//----- nvinfo : EIATTR_SPARSE_MMA_MASK
	.align		4
.L_11:
        /*0028*/ 	.byte	0x03, 0x50
        /*002a*/ 	.short	0x0000


	//----- nvinfo : EIATTR_MAXREG_COUNT
	.align		4
        /*002c*/ 	.byte	0x03, 0x1b
        /*002e*/ 	.short	0x00ff


	//----- nvinfo : EIATTR_MERCURY_ISA_VERSION
	.align		4
        /*0030*/ 	.byte	0x03, 0x5f
        /*0032*/ 	.short	0x0101


	//----- nvinfo : EIATTR_VRC_CTA_INIT_COUNT
	.align		4
        /*0034*/ 	.byte	0x02, 0x4a
	.zero		1
	.zero		1


	//----- nvinfo : EIATTR_EXIT_INSTR_OFFSETS
	.align		4
        /*0038*/ 	.byte	0x04, 0x1c
        /*003a*/ 	.short	(.L_13 - .L_12)


	//   ....[0]....
.L_12:
        /*003c*/ 	.word	0x000000e0


	//----- nvinfo : EIATTR_CBANK_PARAM_SIZE
	.align		4
.L_13:
        /*0040*/ 	.byte	0x03, 0x19
        /*0042*/ 	.short	0x0010


	//----- nvinfo : EIATTR_PARAM_CBANK
	.align		4
        /*0044*/ 	.byte	0x04, 0x0a
        /*0046*/ 	.short	(.L_15 - .L_14)
	.align		4
.L_14:
        /*0048*/ 	.word	index@(.nv.constant0._Z3addPiS_)
        /*004c*/ 	.short	0x0380
        /*004e*/ 	.short	0x0010


	//----- nvinfo : EIATTR_SW_WAR
	.align		4
.L_15:
        /*0050*/ 	.byte	0x04, 0x36
        /*0052*/ 	.short	(.L_17 - .L_16)
.L_16:
        /*0054*/ 	.word	0x00000008
.L_17:


//--------------------- .nv.callgraph             --------------------------
	.section	.nv.callgraph,"",@"SHT_CUDA_CALLGRAPH"
	.align	4
	.sectionentsize	8
	.align		4
        /*0000*/ 	.word	0x00000000
	.align		4
        /*0004*/ 	.word	0xffffffff
	.align		4
        /*0008*/ 	.word	0x00000000
	.align		4
        /*000c*/ 	.word	0xfffffffe
	.align		4
        /*0010*/ 	.word	0x00000000
	.align		4
        /*0014*/ 	.word	0xfffffffd
	.align		4
        /*0018*/ 	.word	0x00000000
	.align		4
        /*001c*/ 	.word	0xfffffffc


//--------------------- .text._Z3addPiS_          --------------------------
	.section	.text._Z3addPiS_,"ax",@progbits
	.align	128
        .global         _Z3addPiS_
        .type           _Z3addPiS_,@function
        .size           _Z3addPiS_,(.L_x_1 - _Z3addPiS_)
        .other          _Z3addPiS_,@"STO_CUDA_ENTRY STV_DEFAULT"
_Z3addPiS_:
.text._Z3addPiS_:
[----:B------:R-:W-:Y:S01]  /*0000*/  LDC R1, c[0x0][0x37c] ;  /* 0x0000df00ff017b82 */ /* 0x000fe20000000800 */
[----:B------:R-:W0:Y:S07]  /*0010*/  S2R R7, SR_TID.X ;  /* 0x0000000000077919 */ /* 0x000e2e0000002100 */
[----:B------:R-:W1:Y:S01]  /*0020*/  LDC.64 R4, c[0x0][0x388] ;  /* 0x0000e200ff047b82 */ /* 0x000e620000000a00 */
[----:B------:R-:W0:Y:S01]  /*0030*/  LDCU UR6, c[0x0][0x360] ;  /* 0x00006c00ff0677ac */ /* 0x000e220008000800 */
[----:B------:R-:W0:Y:S01]  /*0040*/  S2R R0, SR_CTAID.X ;  /* 0x0000000000007919 */ /* 0x000e220000002500 */
[----:B------:R-:W2:Y:S05]  /*0050*/  LDCU.64 UR4, c[0x0][0x358] ;  /* 0x00006b00ff0477ac */ /* 0x000eaa0008000a00 */
[----:B------:R-:W3:Y:S01]  /*0060*/  LDC.64 R2, c[0x0][0x380] ;  /* 0x0000e000ff027b82 */ /* 0x000ee20000000a00 */
[----:B0-----:R-:W-:-:S04]  /*0070*/  IMAD R7, R0, UR6, R7 ;  /* 0x0000000600077c24 */ /* 0x001fc8000f8e0207 */
[----:B-1----:R-:W-:-:S04]  /*0080*/  IMAD.WIDE R4, R7, 0x4, R4 ;  /* 0x0000000407047825 */ /* 0x002fc800078e0204 */
[----:B---3--:R-:W-:Y:S02]  /*0090*/  IMAD.WIDE R2, R7, 0x4, R2 ;  /* 0x0000000407027825 */ /* 0x008fe400078e0202 */
[----:B--2---:R-:W2:Y:S04]  /*00a0*/  LDG.E R5, desc[UR4][R4.64] ;  /* 0x0000000404057981 */ /* 0x004ea8000c1e1900 */
[----:B------:R-:W2:Y:S02]  /*00b0*/  LDG.E R0, desc[UR4][R2.64] ;  /* 0x0000000402007981 */ /* 0x000ea4000c1e1900 */
[----:B--2---:R-:W-:-:S05]  /*00c0*/  IADD3 R7, PT, PT, R0, R5, RZ ;  /* 0x0000000500077210 */ /* 0x004fca0007ffe0ff */
[----:B------:R-:W-:Y:S01]  /*00d0*/  STG.E desc[UR4][R2.64], R7 ;  /* 0x0000000702007986 */ /* 0x000fe2000c101904 */
[----:B------:R-:W-:Y:S05]  /*00e0*/  EXIT ;  /* 0x000000000000794d */ /* 0x000fea0003800000 */
.L_x_0:
[----:B------:R-:W-:-:S00]  /*00f0*/  BRA `(.L_x_0) ;  /* 0xfffffffc00fc7947 */ /* 0x000fc0000383ffff */
[----:B------:R-:W-:-:S00]  /*0100*/  NOP ;  /* 0x0000000000007918 */ /* 0x000fc00000000000 */
[----:B------:R-:W-:-:S00]  /*0110*/  NOP ;  /* 0x0000000000007918 */ /* 0x000fc00000000000 */
[----:B------:R-:W-:-:S00]  /*0120*/  NOP ;  /* 0x0000000000007918 */ /* 0x000fc00000000000 */
[----:B------:R-:W-:-:S00]  /*0130*/  NOP ;  /* 0x0000000000007918 */ /* 0x000fc00000000000 */
[----:B------:R-:W-:-:S00]  /*0140*/  NOP ;  /* 0x0000000000007918 */ /* 0x000fc00000000000 */
[----:B------:R-:W-:-:S00]  /*0150*/  NOP ;  /* 0x0000000000007918 */ /* 0x000fc00000000000 */
[----:B------:R-:W-:-:S00]  /*0160*/  NOP ;  /* 0x0000000000007918 */ /* 0x000fc00000000000 */
[----:B------:R-:W-:-:S00]  /*0170*/  NOP ;  /* 0x0000000000007918 */ /* 0x000fc00000000000 */
.L_x_1:


//--------------------- .nv.shared.reserved.0     --------------------------
	.section	.nv.shared.reserved.0,"aw",@nobits
	.weak		__nv_reservedSMEM_offset_0_alias
	.size		__nv_reservedSMEM_offset_0_alias, 0, 64
	.other		__nv_reservedSMEM_offset_0_alias,@"STO_CUDA_RESERVED_SHARED STV_DEFAULT"
__nv_reservedSMEM_offset_0_alias:
	.zero		0
	.zero		64


//--------------------- .nv.constant0._Z3addPiS_  --------------------------
	.section	.nv.constant0._Z3addPiS_,"a",@progbits
	.sectionflags	@""
	.align	4
.nv.constant0._Z3addPiS_:
	.zero		912


//--------------------- SYMBOLS --------------------------

	.type		.nv.reservedSmem.offset0,@object
	.size		.nv.reservedSmem.offset0,0x4
